//
// Generated by NVIDIA NVVM Compiler
//
// Compiler Build ID: CL-36424714
// Cuda compilation tools, release 13.0, V13.0.88
// Based on NVVM 20.0.0
//

.version 9.0
.target sm_100
.address_size 64

	// .globl	_Z14_AFFINE_KERNELPiiS_iiiiiiiiii

.visible .entry _Z14_AFFINE_KERNELPiiS_iiiiiiiiii(
	.param .u64 .ptr .align 1 _Z14_AFFINE_KERNELPiiS_iiiiiiiiii_param_0,
	.param .u32 _Z14_AFFINE_KERNELPiiS_iiiiiiiiii_param_1,
	.param .u64 .ptr .align 1 _Z14_AFFINE_KERNELPiiS_iiiiiiiiii_param_2,
	.param .u32 _Z14_AFFINE_KERNELPiiS_iiiiiiiiii_param_3,
	.param .u32 _Z14_AFFINE_KERNELPiiS_iiiiiiiiii_param_4,
	.param .u32 _Z14_AFFINE_KERNELPiiS_iiiiiiiiii_param_5,
	.param .u32 _Z14_AFFINE_KERNELPiiS_iiiiiiiiii_param_6,
	.param .u32 _Z14_AFFINE_KERNELPiiS_iiiiiiiiii_param_7,
	.param .u32 _Z14_AFFINE_KERNELPiiS_iiiiiiiiii_param_8,
	.param .u32 _Z14_AFFINE_KERNELPiiS_iiiiiiiiii_param_9,
	.param .u32 _Z14_AFFINE_KERNELPiiS_iiiiiiiiii_param_10,
	.param .u32 _Z14_AFFINE_KERNELPiiS_iiiiiiiiii_param_11,
	.param .u32 _Z14_AFFINE_KERNELPiiS_iiiiiiiiii_param_12
)
{
	.reg .pred 	%p<7>;
	.reg .b32 	%r<34>;
	.reg .b64 	%rd<11>;

	ld.param.u64 	%rd1, [_Z14_AFFINE_KERNELPiiS_iiiiiiiiii_param_0];
	ld.param.u64 	%rd2, [_Z14_AFFINE_KERNELPiiS_iiiiiiiiii_param_2];
	ld.param.u32 	%r3, [_Z14_AFFINE_KERNELPiiS_iiiiiiiiii_param_4];
	ld.param.u32 	%r6, [_Z14_AFFINE_KERNELPiiS_iiiiiiiiii_param_6];
	ld.param.u32 	%r4, [_Z14_AFFINE_KERNELPiiS_iiiiiiiiii_param_7];
	ld.param.u32 	%r8, [_Z14_AFFINE_KERNELPiiS_iiiiiiiiii_param_9];
	ld.param.u32 	%r5, [_Z14_AFFINE_KERNELPiiS_iiiiiiiiii_param_11];
	ld.param.u32 	%r9, [_Z14_AFFINE_KERNELPiiS_iiiiiiiiii_param_12];
	mov.u32 	%r10, %nctaid.x;
	mov.u32 	%r11, %ntid.x;
	mov.u32 	%r12, %ctaid.x;
	mov.u32 	%r13, %tid.x;
	mad.lo.s32 	%r14, %r9, %r10, %r12;
	mad.lo.s32 	%r15, %r14, %r11, %r13;
	mov.u32 	%r16, %nctaid.y;
	mov.u32 	%r17, %ntid.y;
	mov.u32 	%r18, %ctaid.y;
	mov.u32 	%r19, %tid.y;
	mad.lo.s32 	%r20, %r9, %r16, %r18;
	mad.lo.s32 	%r2, %r20, %r17, %r19;
	setp.gt.s32 	%p1, %r6, %r15;
	add.s32 	%r21, %r6, 3;
	min.s32 	%r22, %r21, %r8;
	setp.le.s32 	%p2, %r22, %r15;
	or.pred  	%p3, %p2, %p1;
	@%p3 bra 	$L__BB0_3;
	setp.gt.s32 	%p4, %r4, %r2;
	add.s32 	%r23, %r4, 4;
	min.s32 	%r24, %r23, %r5;
	setp.le.s32 	%p5, %r24, %r2;
	or.pred  	%p6, %p5, %p4;
	@%p6 bra 	$L__BB0_3;
	cvta.to.global.u64 	%rd3, %rd2;
	add.s32 	%r25, %r15, 3;
	mul.lo.s32 	%r26, %r25, %r3;
	add.s32 	%r27, %r2, %r26;
	add.s32 	%r28, %r27, 4;
	mul.wide.s32 	%rd4, %r28, 4;
	add.s64 	%rd5, %rd3, %rd4;
	ld.global.u32 	%r29, [%rd5];
	cvta.to.global.u64 	%rd6, %rd1;
	mul.wide.s32 	%rd7, %r15, 4;
	add.s64 	%rd8, %rd6, %rd7;
	ld.global.u32 	%r30, [%rd8];
	add.s32 	%r31, %r30, %r29;
	mad.lo.s32 	%r32, %r3, -3, %r26;
	add.s32 	%r33, %r32, %r2;
	mul.wide.s32 	%rd9, %r33, 4;
	add.s64 	%rd10, %rd3, %rd9;
	st.global.u32 	[%rd10], %r31;
$L__BB0_3:
	ret;

}


// ===== COMPILED SASS (sm_100) =====

	.target	sm_100

	.elftype	@"ET_EXEC"


//--------------------- .note.nv.tkinfo           --------------------------
	.section	.note.nv.tkinfo,"",@"SHT_NOTE"
	.sectionflags	@"SHF_NOTE_NV_TKINFO"
	.tkinfo
        /*0018*/ 	.word	0x00000002
        /*0030*/ 	.string	""
        /*0030*/ 	.string	"ptxas"
        /*0030*/ 	.string	"Cuda compilation tools, release 13.0, V13.0.88"
        /*0030*/ 	.string	"Build cuda_13.0.r13.0/compiler.36424714_0"
        /*0030*/ 	.string	"-arch sm_100 -m 64 "



//--------------------- .note.nv.cuinfo           --------------------------
	.section	.note.nv.cuinfo,"",@"SHT_NOTE"
	.sectionflags	@"SHF_NOTE_NV_CUINFO"
        /*0018*/ 	.short	0x0002
        /*001a*/ 	.short	0x0064
        /*001c*/ 	.short	0x0082
	.zero		2


//--------------------- .nv.info                  --------------------------
	.section	.nv.info,"",@"SHT_CUDA_INFO"
	.align	4


	//----- nvinfo : EIATTR_REGCOUNT
	.align		4
        /*0000*/ 	.byte	0x04, 0x2f
        /*0002*/ 	.short	(.L_1 - .L_0)
	.align		4
.L_0:
        /*0004*/ 	.word	index@(_Z14_AFFINE_KERNELPiiS_iiiiiiiiii)
        /*0008*/ 	.word	0x0000000e


	//----- nvinfo : EIATTR_FRAME_SIZE
	.align		4
.L_1:
        /*000c*/ 	.byte	0x04, 0x11
        /*000e*/ 	.short	(.L_3 - .L_2)
	.align		4
.L_2:
        /*0010*/ 	.word	index@(_Z14_AFFINE_KERNELPiiS_iiiiiiiiii)
        /*0014*/ 	.word	0x00000000


	//----- nvinfo : EIATTR_MIN_STACK_SIZE
	.align		4
.L_3:
        /*0018*/ 	.byte	0x04, 0x12
        /*001a*/ 	.short	(.L_5 - .L_4)
	.align		4
.L_4:
        /*001c*/ 	.word	index@(_Z14_AFFINE_KERNELPiiS_iiiiiiiiii)
        /*0020*/ 	.word	0x00000000
.L_5:


//--------------------- .nv.compat                --------------------------
	.section	.nv.compat,"",@"SHT_CUDA_COMPAT_INFO"
	.align	4
        /*0000*/ 	.byte	0x02, 0x09, 0x00, 0x00, 0x02, 0x02, 0x01, 0x00, 0x02, 0x05, 0x05, 0x00, 0x03, 0x07, 0x01, 0x01
        /*0010*/ 	.byte	0x02, 0x03, 0x00, 0x00, 0x02, 0x06, 0x01, 0x00, 0x04, 0x0b, 0x08, 0x00, 0x09, 0x00, 0x00, 0x00
        /*0020*/ 	.byte	0x00, 0x00, 0x00, 0x00


//--------------------- .nv.info._Z14_AFFINE_KERNELPiiS_iiiiiiiiii --------------------------
	.section	.nv.info._Z14_AFFINE_KERNELPiiS_iiiiiiiiii,"",@"SHT_CUDA_INFO"
	.sectionflags	@""
	.align	4


	//----- nvinfo : EIATTR_CUDA_API_VERSION
	.align		4
        /*0000*/ 	.byte	0x04, 0x37
        /*0002*/ 	.short	(.L_7 - .L_6)
.L_6:
        /*0004*/ 	.word	0x00000082


	//----- nvinfo : EIATTR_KPARAM_INFO
	.align		4
.L_7:
        /*0008*/ 	.byte	0x04, 0x17
        /*000a*/ 	.short	(.L_9 - .L_8)
.L_8:
        /*000c*/ 	.word	0x00000000
        /*0010*/ 	.short	0x000c
        /*0012*/ 	.short	0x003c
        /*0014*/ 	.byte	0x00, 0xf0, 0x11, 0x00


	//----- nvinfo : EIATTR_KPARAM_INFO
	.align		4
.L_9:
        /*0018*/ 	.byte	0x04, 0x17
        /*001a*/ 	.short	(.L_11 - .L_10)
.L_10:
        /*001c*/ 	.word	0x00000000
        /*0020*/ 	.short	0x000b
        /*0022*/ 	.short	0x0038
        /*0024*/ 	.byte	0x00, 0xf0, 0x11, 0x00


	//----- nvinfo : EIATTR_KPARAM_INFO
	.align		4
.L_11:
        /*0028*/ 	.byte	0x04, 0x17
        /*002a*/ 	.short	(.L_13 - .L_12)
.L_12:
        /*002c*/ 	.word	0x00000000
        /*0030*/ 	.short	0x000a
        /*0032*/ 	.short	0x0034
        /*0034*/ 	.byte	0x00, 0xf0, 0x11, 0x00


	//----- nvinfo : EIATTR_KPARAM_INFO
	.align		4
.L_13:
        /*0038*/ 	.byte	0x04, 0x17
        /*003a*/ 	.short	(.L_15 - .L_14)
.L_14:
        /*003c*/ 	.word	0x00000000
        /*0040*/ 	.short	0x0009
        /*0042*/ 	.short	0x0030
        /*0044*/ 	.byte	0x00, 0xf0, 0x11, 0x00


	//----- nvinfo : EIATTR_KPARAM_INFO
	.align		4
.L_15:
        /*0048*/ 	.byte	0x04, 0x17
        /*004a*/ 	.short	(.L_17 - .L_16)
.L_16:
        /*004c*/ 	.word	0x00000000
        /*0050*/ 	.short	0x0008
        /*0052*/ 	.short	0x002c
        /*0054*/ 	.byte	0x00, 0xf0, 0x11, 0x00


	//----- nvinfo : EIATTR_KPARAM_INFO
	.align		4
.L_17:
        /*0058*/ 	.byte	0x04, 0x17
        /*005a*/ 	.short	(.L_19 - .L_18)
.L_18:
        /*005c*/ 	.word	0x00000000
        /*0060*/ 	.short	0x0007
        /*0062*/ 	.short	0x0028
        /*0064*/ 	.byte	0x00, 0xf0, 0x11, 0x00


	//----- nvinfo : EIATTR_KPARAM_INFO
	.align		4
.L_19:
        /*0068*/ 	.byte	0x04, 0x17
        /*006a*/ 	.short	(.L_21 - .L_20)
.L_20:
        /*006c*/ 	.word	0x00000000
        /*0070*/ 	.short	0x0006
        /*0072*/ 	.short	0x0024
        /*0074*/ 	.byte	0x00, 0xf0, 0x11, 0x00


	//----- nvinfo : EIATTR_KPARAM_INFO
	.align		4
.L_21:
        /*0078*/ 	.byte	0x04, 0x17
        /*007a*/ 	.short	(.L_23 - .L_22)
.L_22:
        /*007c*/ 	.word	0x00000000
        /*0080*/ 	.short	0x0005
        /*0082*/ 	.short	0x0020
        /*0084*/ 	.byte	0x00, 0xf0, 0x11, 0x00


	//----- nvinfo : EIATTR_KPARAM_INFO
	.align		4
.L_23:
        /*0088*/ 	.byte	0x04, 0x17
        /*008a*/ 	.short	(.L_25 - .L_24)
.L_24:
        /*008c*/ 	.word	0x00000000
        /*0090*/ 	.short	0x0004
        /*0092*/ 	.short	0x001c
        /*0094*/ 	.byte	0x00, 0xf0, 0x11, 0x00


	//----- nvinfo : EIATTR_KPARAM_INFO
	.align		4
.L_25:
        /*0098*/ 	.byte	0x04, 0x17
        /*009a*/ 	.short	(.L_27 - .L_26)
.L_26:
        /*009c*/ 	.word	0x00000000
        /*00a0*/ 	.short	0x0003
        /*00a2*/ 	.short	0x0018
        /*00a4*/ 	.byte	0x00, 0xf0, 0x11, 0x00


	//----- nvinfo : EIATTR_KPARAM_INFO
	.align		4
.L_27:
        /*00a8*/ 	.byte	0x04, 0x17
        /*00aa*/ 	.short	(.L_29 - .L_28)
.L_28:
        /*00ac*/ 	.word	0x00000000
        /*00b0*/ 	.short	0x0002
        /*00b2*/ 	.short	0x0010
        /*00b4*/ 	.byte	0x00, 0xf5, 0x21, 0x00


	//----- nvinfo : EIATTR_KPARAM_INFO
	.align		4
.L_29:
        /*00b8*/ 	.byte	0x04, 0x17
        /*00ba*/ 	.short	(.L_31 - .L_30)
.L_30:
        /*00bc*/ 	.word	0x00000000
        /*00c0*/ 	.short	0x0001
        /*00c2*/ 	.short	0x0008
        /*00c4*/ 	.byte	0x00, 0xf0, 0x11, 0x00


	//----- nvinfo : EIATTR_KPARAM_INFO
	.align		4
.L_31:
        /*00c8*/ 	.byte	0x04, 0x17
        /*00ca*/ 	.short	(.L_33 - .L_32)
.L_32:
        /*00cc*/ 	.word	0x00000000
        /*00d0*/ 	.short	0x0000
        /*00d2*/ 	.short	0x0000
        /*00d4*/ 	.byte	0x00, 0xf5, 0x21, 0x00


	//----- nvinfo : EIATTR_SPARSE_MMA_MASK
	.align		4
.L_33:
        /*00d8*/ 	.byte	0x03, 0x50
        /*00da*/ 	.short	0x0000


	//----- nvinfo : EIATTR_MAXREG_COUNT
	.align		4
        /*00dc*/ 	.byte	0x03, 0x1b
        /*00de*/ 	.short	0x00ff


	//----- nvinfo : EIATTR_MERCURY_ISA_VERSION
	.align		4
        /*00e0*/ 	.byte	0x03, 0x5f
        /*00e2*/ 	.short	0x0101


	//----- nvinfo : EIATTR_VRC_CTA_INIT_COUNT
	.align		4
        /*00e4*/ 	.byte	0x02, 0x4a
	.zero		1
	.zero		1


	//----- nvinfo : EIATTR_EXIT_INSTR_OFFSETS
	.align		4
        /*00e8*/ 	.byte	0x04, 0x1c
        /*00ea*/ 	.short	(.L_35 - .L_34)


	//   ....[0]....
.L_34:
        /*00ec*/ 	.word	0x00000130


	//   ....[1]....
        /*00f0*/ 	.word	0x00000190


	//   ....[2]....
        /*00f4*/ 	.word	0x000002a0


	//----- nvinfo : EIATTR_CBANK_PARAM_SIZE
	.align		4
.L_35:
        /*00f8*/ 	.byte	0x03, 0x19
        /*00fa*/ 	.short	0x0040


	//----- nvinfo : EIATTR_PARAM_CBANK
	.align		4
        /*00fc*/ 	.byte	0x04, 0x0a
        /*00fe*/ 	.short	(.L_37 - .L_36)
	.align		4
.L_36:
        /*0100*/ 	.word	index@(.nv.constant0._Z14_AFFINE_KERNELPiiS_iiiiiiiiii)
        /*0104*/ 	.short	0x0380
        /*0106*/ 	.short	0x0040


	//----- nvinfo : EIATTR_SW_WAR
	.align		4
.L_37:
        /*0108*/ 	.byte	0x04, 0x36
        /*010a*/ 	.short	(.L_39 - .L_38)
.L_38:
        /*010c*/ 	.word	0x00000008
.L_39:


//--------------------- .nv.callgraph             --------------------------
	.section	.nv.callgraph,"",@"SHT_CUDA_CALLGRAPH"
	.align	4
	.sectionentsize	8
	.align		4
        /*0000*/ 	.word	0x00000000
	.align		4
        /*0004*/ 	.word	0xffffffff
	.align		4
        /*0008*/ 	.word	0x00000000
	.align		4
        /*000c*/ 	.word	0xfffffffe
	.align		4
        /*0010*/ 	.word	0x00000000
	.align		4
        /*0014*/ 	.word	0xfffffffd
	.align		4
        /*0018*/ 	.word	0x00000000
	.align		4
        /*001c*/ 	.word	0xfffffffc


//--------------------- .text._Z14_AFFINE_KERNELPiiS_iiiiiiiiii --------------------------
	.section	.text._Z14_AFFINE_KERNELPiiS_iiiiiiiiii,"ax",@progbits
	.align	128
        .global         _Z14_AFFINE_KERNELPiiS_iiiiiiiiii
        .type           _Z14_AFFINE_KERNELPiiS_iiiiiiiiii,@function
        .size           _Z14_AFFINE_KERNELPiiS_iiiiiiiiii,(.L_x_1 - _Z14_AFFINE_KERNELPiiS_iiiiiiiiii)
        .other          _Z14_AFFINE_KERNELPiiS_iiiiiiiiii,@"STO_CUDA_ENTRY STV_DEFAULT"
_Z14_AFFINE_KERNELPiiS_iiiiiiiiii:
.text._Z14_AFFINE_KERNELPiiS_iiiiiiiiii:
[----:B------:R-:W-:Y:S01]  /*0000*/  LDC R1, c[0x0][0x37c] ;  /* 0x0000df00ff017b82 */ /* 0x000fe20000000800 */
[----:B------:R-:W0:Y:S07]  /*0010*/  S2R R0, SR_CTAID.X ;  /* 0x0000000000007919 */ /* 0x000e2e0000002500 */
[----:B------:R-:W0:Y:S01]  /*0020*/  LDC R7, c[0x0][0x3bc] ;  /* 0x0000ef00ff077b82 */ /* 0x000e220000000800 */
[----:B------:R-:W0:Y:S01]  /*0030*/  LDCU UR4, c[0x0][0x370] ;  /* 0x00006e00ff0477ac */ /* 0x000e220008000800 */
[----:B------:R-:W1:Y:S01]  /*0040*/  S2R R3, SR_TID.X ;  /* 0x0000000000037919 */ /* 0x000e620000002100 */
[----:B------:R-:W1:Y:S01]  /*0050*/  LDCU UR5, c[0x0][0x360] ;  /* 0x00006c00ff0577ac */ /* 0x000e620008000800 */
[----:B------:R-:W2:Y:S04]  /*0060*/  S2R R2, SR_CTAID.Y ;  /* 0x0000000000027919 */ /* 0x000ea80000002600 */
[----:B------:R-:W3:Y:S01]  /*0070*/  LDC R4, c[0x0][0x3a4] ;  /* 0x0000e900ff047b82 */ /* 0x000ee20000000800 */
[----:B------:R-:W4:Y:S07]  /*0080*/  S2R R5, SR_TID.Y ;  /* 0x0000000000057919 */ /* 0x000f2e0000002200 */
[----:B------:R-:W5:Y:S01]  /*0090*/  LDC R9, c[0x0][0x3b0] ;  /* 0x0000ec00ff097b82 */ /* 0x000f620000000800 */
[----:B0-----:R-:W-:Y:S01]  /*00a0*/  IMAD R0, R7, UR4, R0 ;  /* 0x0000000407007c24 */ /* 0x001fe2000f8e0200 */
[----:B------:R-:W2:Y:S03]  /*00b0*/  LDCU UR4, c[0x0][0x374] ;  /* 0x00006e80ff0477ac */ /* 0x000ea60008000800 */
[----:B-1----:R-:W-:Y:S01]  /*00c0*/  IMAD R3, R0, UR5, R3 ;  /* 0x0000000500037c24 */ /* 0x002fe2000f8e0203 */
[----:B------:R-:W4:Y:S04]  /*00d0*/  LDCU UR5, c[0x0][0x364] ;  /* 0x00006c80ff0577ac */ /* 0x000f280008000800 */
[----:B---3--:R-:W-:-:S02]  /*00e0*/  ISETP.GE.AND P0, PT, R3, R4, PT ;  /* 0x000000040300720c */ /* 0x008fc40003f06270 */
[----:B-----5:R-:W-:-:S04]  /*00f0*/  VIADDMNMX R0, R4, 0x3, R9, PT ;  /* 0x0000000304007846 */ /* 0x020fc80003800109 */
[----:B------:R-:W-:Y:S01]  /*0100*/  ISETP.LE.OR P0, PT, R0, R3, !P0 ;  /* 0x000000030000720c */ /* 0x000fe20004703670 */
[----:B--2---:R-:W-:-:S04]  /*0110*/  IMAD R0, R7, UR4, R2 ;  /* 0x0000000407007c24 */ /* 0x004fc8000f8e0202 */
[----:B----4-:R-:W-:-:S08]  /*0120*/  IMAD R0, R0, UR5, R5 ;  /* 0x0000000500007c24 */ /* 0x010fd0000f8e0205 */
[----:B------:R-:W-:Y:S05]  /*0130*/  @P0 EXIT ;  /* 0x000000000000094d */ /* 0x000fea0003800000 */
[----:B------:R-:W0:Y:S08]  /*0140*/  LDC R5, c[0x0][0x3a8] ;  /* 0x0000ea00ff057b82 */ /* 0x000e300000000800 */
[----:B------:R-:W1:Y:S01]  /*0150*/  LDC R2, c[0x0][0x3b8] ;  /* 0x0000ee00ff027b82 */ /* 0x000e620000000800 */
[----:B0-----:R-:W-:Y:S02]  /*0160*/  ISETP.GE.AND P0, PT, R0, R5, PT ;  /* 0x000000050000720c */ /* 0x001fe40003f06270 */
[----:B-1----:R-:W-:-:S04]  /*0170*/  VIADDMNMX R5, R5, 0x4, R2, PT ;  /* 0x0000000405057846 */ /* 0x002fc80003800102 */
[----:B------:R-:W-:-:S13]  /*0180*/  ISETP.LE.OR P0, PT, R5, R0, !P0 ;  /* 0x000000000500720c */ /* 0x000fda0004703670 */
[----:B------:R-:W-:Y:S05]  /*0190*/  @P0 EXIT ;  /* 0x000000000000094d */ /* 0x000fea0003800000 */
[----:B------:R-:W0:Y:S01]  /*01a0*/  LDC R8, c[0x0][0x39c] ;  /* 0x0000e700ff087b82 */ /* 0x000e220000000800 */
[----:B------:R-:W-:Y:S01]  /*01b0*/  IADD3 R2, PT, PT, R3, 0x3, RZ ;  /* 0x0000000303027810 */ /* 0x000fe20007ffe0ff */
[----:B------:R-:W1:Y:S06]  /*01c0*/  LDCU.64 UR4, c[0x0][0x358] ;  /* 0x00006b00ff0477ac */ /* 0x000e6c0008000a00 */
[----:B------:R-:W2:Y:S08]  /*01d0*/  LDC.64 R4, c[0x0][0x380] ;  /* 0x0000e000ff047b82 */ /* 0x000eb00000000a00 */
[----:B------:R-:W3:Y:S01]  /*01e0*/  LDC.64 R6, c[0x0][0x390] ;  /* 0x0000e400ff067b82 */ /* 0x000ee20000000a00 */
[----:B0-----:R-:W-:-:S05]  /*01f0*/  IMAD R9, R2, R8, RZ ;  /* 0x0000000802097224 */ /* 0x001fca00078e02ff */
[----:B------:R-:W-:Y:S01]  /*0200*/  IADD3 R11, PT, PT, R0, 0x4, R9 ;  /* 0x00000004000b7810 */ /* 0x000fe20007ffe009 */
[----:B--2---:R-:W-:-:S06]  /*0210*/  IMAD.WIDE R4, R3, 0x4, R4 ;  /* 0x0000000403047825 */ /* 0x004fcc00078e0204 */
[----:B-1----:R-:W2:Y:S01]  /*0220*/  LDG.E R5, desc[UR4][R4.64] ;  /* 0x0000000404057981 */ /* 0x002ea2000c1e1900 */
[----:B---3--:R-:W-:-:S06]  /*0230*/  IMAD.WIDE R2, R11, 0x4, R6 ;  /* 0x000000040b027825 */ /* 0x008fcc00078e0206 */
[----:B------:R-:W2:Y:S01]  /*0240*/  LDG.E R2, desc[UR4][R2.64] ;  /* 0x0000000402027981 */ /* 0x000ea2000c1e1900 */
[----:B------:R-:W-:-:S05]  /*0250*/  IMAD R9, R8, -0x3, R9 ;  /* 0xfffffffd08097824 */ /* 0x000fca00078e0209 */
[----:B------:R-:W-:-:S05]  /*0260*/  IADD3 R9, PT, PT, R0, R9, RZ ;  /* 0x0000000900097210 */ /* 0x000fca0007ffe0ff */
[----:B------:R-:W-:Y:S01]  /*0270*/  IMAD.WIDE R6, R9, 0x4, R6 ;  /* 0x0000000409067825 */ /* 0x000fe200078e0206 */
[----:B--2---:R-:W-:-:S05]  /*0280*/  IADD3 R9, PT, PT, R2, R5, RZ ;  /* 0x0000000502097210 */ /* 0x004fca0007ffe0ff */
[----:B------:R-:W-:Y:S01]  /*0290*/  STG.E desc[UR4][R6.64], R9 ;  /* 0x0000000906007986 */ /* 0x000fe2000c101904 */
[----:B------:R-:W-:Y:S05]  /*02a0*/  EXIT ;  /* 0x000000000000794d */ /* 0x000fea0003800000 */
.L_x_0:
[----:B------:R-:W-:-:S00]  /*02b0*/  BRA `(.L_x_0) ;  /* 0xfffffffc00fc7947 */ /* 0x000fc0000383ffff */
[----:B------:R-:W-:-:S00]  /*02c0*/  NOP ;  /* 0x0000000000007918 */ /* 0x000fc00000000000 */
        /* <DEDUP_REMOVED lines=11> */
.L_x_1:


//--------------------- .nv.shared.reserved.0     --------------------------
	.section	.nv.shared.reserved.0,"aw",@nobits
	.weak		__nv_reservedSMEM_offset_0_alias
	.size		__nv_reservedSMEM_offset_0_alias, 0, 64
	.other		__nv_reservedSMEM_offset_0_alias,@"STO_CUDA_RESERVED_SHARED STV_DEFAULT"
__nv_reservedSMEM_offset_0_alias:
	.zero		0
	.zero		64


//--------------------- .nv.constant0._Z14_AFFINE_KERNELPiiS_iiiiiiiiii --------------------------
	.section	.nv.constant0._Z14_AFFINE_KERNELPiiS_iiiiiiiiii,"a",@progbits
	.sectionflags	@""
	.align	4
.nv.constant0._Z14_AFFINE_KERNELPiiS_iiiiiiiiii:
	.zero		960


//--------------------- SYMBOLS --------------------------

	.type		.nv.reservedSmem.offset0,@object
	.size		.nv.reservedSmem.offset0,0x4
